	.headerflags	@"EF_CUDA_TEXMODE_UNIFIED EF_CUDA_64BIT_ADDRESS EF_CUDA_ACCELERATORS EF_CUDA_SM90 EF_CUDA_VIRTUAL_SM(EF_CUDA_SM90)"
	.elftype	@"ET_EXEC"


//--------------------- .nv.info                  --------------------------
	.section	.nv.info,"",@"SHT_CUDA_INFO"
	.align	4


	//----- nvinfo : EIATTR_REGCOUNT
	.align		4
        /*0000*/ 	.byte	0x04, 0x2f
        /*0002*/ 	.short	(.L_3 - .L_2)
	.align		4
.L_2:
        /*0004*/ 	.word	index@(triton_poi_fused__native_batch_norm_legit_no_training_relu_26)
        /*0008*/ 	.word	0x00000024


	//----- nvinfo : EIATTR_MIN_STACK_SIZE
	.align		4
.L_3:
        /*000c*/ 	.byte	0x04, 0x12
        /*000e*/ 	.short	(.L_5 - .L_4)
	.align		4
.L_4:
        /*0010*/ 	.word	index@(triton_poi_fused__native_batch_norm_legit_no_training_relu_26)
        /*0014*/ 	.word	0x00000000


	//----- nvinfo : EIATTR_FRAME_SIZE
	.align		4
.L_5:
        /*0018*/ 	.byte	0x04, 0x11
        /*001a*/ 	.short	(.L_7 - .L_6)
	.align		4
.L_6:
        /*001c*/ 	.word	index@(triton_poi_fused__native_batch_norm_legit_no_training_relu_26)
        /*0020*/ 	.word	0x00000000


	//----- nvinfo : EIATTR_MIN_STACK_SIZE
	.align		4
.L_7:
        /*0024*/ 	.byte	0x04, 0x12
        /*0026*/ 	.short	(.L_9 - .L_8)
	.align		4
.L_8:
        /*0028*/ 	.word	index@(triton_poi_fused__native_batch_norm_legit_no_training_relu_26)
        /*002c*/ 	.word	0x00000000
.L_9:


//--------------------- .nv.info.triton_poi_fused__native_batch_norm_legit_no_training_relu_26 --------------------------
	.section	.nv.info.triton_poi_fused__native_batch_norm_legit_no_training_relu_26,"",@"SHT_CUDA_INFO"
	.sectionflags	@""
	.align	4


	//----- nvinfo : EIATTR_CUDA_API_VERSION
	.align		4
        /*0000*/ 	.byte	0x04, 0x37
        /*0002*/ 	.short	(.L_11 - .L_10)
.L_10:
        /*0004*/ 	.word	0x0000007c


	//----- nvinfo : EIATTR_KPARAM_INFO
	.align		4
.L_11:
        /*0008*/ 	.byte	0x04, 0x17
        /*000a*/ 	.short	(.L_13 - .L_12)
.L_12:
        /*000c*/ 	.word	0x00000000
        /*0010*/ 	.short	0x0006
        /*0012*/ 	.short	0x0030
        /*0014*/ 	.byte	0x00, 0xf0, 0x11, 0x00


	//----- nvinfo : EIATTR_KPARAM_INFO
	.align		4
.L_13:
        /*0018*/ 	.byte	0x04, 0x17
        /*001a*/ 	.short	(.L_15 - .L_14)
.L_14:
        /*001c*/ 	.word	0x00000000
        /*0020*/ 	.short	0x0005
        /*0022*/ 	.short	0x0028
        /*0024*/ 	.byte	0x00, 0xf4, 0x21, 0x00


	//----- nvinfo : EIATTR_KPARAM_INFO
	.align		4
.L_15:
        /*0028*/ 	.byte	0x04, 0x17
        /*002a*/ 	.short	(.L_17 - .L_16)
.L_16:
        /*002c*/ 	.word	0x00000000
        /*0030*/ 	.short	0x0004
        /*0032*/ 	.short	0x0020
        /*0034*/ 	.byte	0x00, 0xf4, 0x21, 0x00


	//----- nvinfo : EIATTR_KPARAM_INFO
	.align		4
.L_17:
        /*0038*/ 	.byte	0x04, 0x17
        /*003a*/ 	.short	(.L_19 - .L_18)
.L_18:
        /*003c*/ 	.word	0x00000000
        /*0040*/ 	.short	0x0003
        /*0042*/ 	.short	0x0018
        /*0044*/ 	.byte	0x00, 0xf4, 0x21, 0x00


	//----- nvinfo : EIATTR_KPARAM_INFO
	.align		4
.L_19:
        /*0048*/ 	.byte	0x04, 0x17
        /*004a*/ 	.short	(.L_21 - .L_20)
.L_20:
        /*004c*/ 	.word	0x00000000
        /*0050*/ 	.short	0x0002
        /*0052*/ 	.short	0x0010
        /*0054*/ 	.byte	0x00, 0xf4, 0x21, 0x00


	//----- nvinfo : EIATTR_KPARAM_INFO
	.align		4
.L_21:
        /*0058*/ 	.byte	0x04, 0x17
        /*005a*/ 	.short	(.L_23 - .L_22)
.L_22:
        /*005c*/ 	.word	0x00000000
        /*0060*/ 	.short	0x0001
        /*0062*/ 	.short	0x0008
        /*0064*/ 	.byte	0x00, 0xf4, 0x21, 0x00


	//----- nvinfo : EIATTR_KPARAM_INFO
	.align		4
.L_23:
        /*0068*/ 	.byte	0x04, 0x17
        /*006a*/ 	.short	(.L_25 - .L_24)
.L_24:
        /*006c*/ 	.word	0x00000000
        /*0070*/ 	.short	0x0000
        /*0072*/ 	.short	0x0000
        /*0074*/ 	.byte	0x00, 0xf4, 0x21, 0x00


	//----- nvinfo : EIATTR_SPARSE_MMA_MASK
	.align		4
.L_25:
        /*0078*/ 	.byte	0x03, 0x50
        /*007a*/ 	.short	0x0000


	//----- nvinfo : EIATTR_MAXREG_COUNT
	.align		4
        /*007c*/ 	.byte	0x03, 0x1b
        /*007e*/ 	.short	0x00ff


	//----- nvinfo : EIATTR_EXIT_INSTR_OFFSETS
	.align		4
        /*0080*/ 	.byte	0x04, 0x1c
        /*0082*/ 	.short	(.L_27 - .L_26)


	//   ....[0]....
.L_26:
        /*0084*/ 	.word	0x00000b30


	//   ....[1]....
        /*0088*/ 	.word	0x00000b50


	//----- nvinfo : EIATTR_REQNTID
	.align		4
.L_27:
        /*008c*/ 	.byte	0x04, 0x10
        /*008e*/ 	.short	(.L_29 - .L_28)
.L_28:
        /*0090*/ 	.word	0x00000080
        /*0094*/ 	.word	0x00000001
        /*0098*/ 	.word	0x00000001


	//----- nvinfo : EIATTR_CBANK_PARAM_SIZE
	.align		4
.L_29:
        /*009c*/ 	.byte	0x03, 0x19
        /*009e*/ 	.short	0x0034


	//----- nvinfo : EIATTR_PARAM_CBANK
	.align		4
        /*00a0*/ 	.byte	0x04, 0x0a
        /*00a2*/ 	.short	(.L_31 - .L_30)
	.align		4
.L_30:
        /*00a4*/ 	.word	index@(.nv.constant0.triton_poi_fused__native_batch_norm_legit_no_training_relu_26)
        /*00a8*/ 	.short	0x0210
        /*00aa*/ 	.short	0x0034


	//----- nvinfo : EIATTR_SW_WAR
	.align		4
.L_31:
        /*00ac*/ 	.byte	0x04, 0x36
        /*00ae*/ 	.short	(.L_33 - .L_32)
.L_32:
        /*00b0*/ 	.word	0x00000008
.L_33:


//--------------------- .nv.callgraph             --------------------------
	.section	.nv.callgraph,"",@"SHT_CUDA_CALLGRAPH"
	.align	4
	.sectionentsize	8
	.align		4
        /*0000*/ 	.word	0x00000000
	.align		4
        /*0004*/ 	.word	0xffffffff
	.align		4
        /*0008*/ 	.word	0x00000000
	.align		4
        /*000c*/ 	.word	0xfffffffe
	.align		4
        /*0010*/ 	.word	0x00000000
	.align		4
        /*0014*/ 	.word	0xfffffffd
	.align		4
        /*0018*/ 	.word	0x00000000
	.align		4
        /*001c*/ 	.word	0xfffffffc


//--------------------- .nv.constant4             --------------------------
	.section	.nv.constant4,"a",@progbits
	.align	8
	.align		8
.nv.constant4:
        /*0000*/ 	.dword	_$_str
	.align		8
        /*0008*/ 	.dword	_$_str_$_2


//--------------------- .text.triton_poi_fused__native_batch_norm_legit_no_training_relu_26 --------------------------
	.section	.text.triton_poi_fused__native_batch_norm_legit_no_training_relu_26,"ax",@progbits
	.align	128
        .global         triton_poi_fused__native_batch_norm_legit_no_training_relu_26
        .type           triton_poi_fused__native_batch_norm_legit_no_training_relu_26,@function
        .size           triton_poi_fused__native_batch_norm_legit_no_training_relu_26,(.L_x_1 - triton_poi_fused__native_batch_norm_legit_no_training_relu_26)
        .other          triton_poi_fused__native_batch_norm_legit_no_training_relu_26,@"STO_CUDA_ENTRY STV_DEFAULT"
triton_poi_fused__native_batch_norm_legit_no_training_relu_26:
.text.triton_poi_fused__native_batch_norm_legit_no_training_relu_26:
[----:B------:R-:W0:Y:S02]  /*0000*/  LDC R1, c[0x0][0x28] ;  /* 0x00000a00ff017b82 */ /* 0x000e240000000800 */
[----:B------:R-:W1:Y:S01]  /*0010*/  S2R R0, SR_TID.X ;  /* 0x0000000000007919 */ /* 0x000e620000002100 */
[----:B------:R-:W2:Y:S01]  /*0020*/  LDC.64 R28, c[0x0][0x220] ;  /* 0x00008800ff1c7b82 */ /* 0x000ea20000000a00 */
[----:B------:R-:W3:Y:S07]  /*0030*/  S2R R3, SR_CTAID.X ;  /* 0x0000000000037919 */ /* 0x000eee0000002500 */
[----:B------:R-:W4:Y:S01]  /*0040*/  LDC.64 R32, c[0x0][0x210] ;  /* 0x00008400ff207b82 */ /* 0x000f220000000a00 */
[----:B------:R-:W-:Y:S01]  /*0050*/  ULDC.64 UR4, c[0x0][0x208] ;  /* 0x0000820000047ab9 */ /* 0x000fe20000000a00 */
[----:B------:R-:W-:-:S02]  /*0060*/  CS2R R4, SRZ ;  /* 0x0000000000047805 */ /* 0x000fc4000001ff00 */
[----:B------:R-:W-:Y:S02]  /*0070*/  CS2R R6, SRZ ;  /* 0x0000000000067805 */ /* 0x000fe4000001ff00 */
[----:B------:R-:W-:Y:S02]  /*0080*/  CS2R R8, SRZ ;  /* 0x0000000000087805 */ /* 0x000fe4000001ff00 */
[----:B------:R-:W-:Y:S01]  /*0090*/  CS2R R10, SRZ ;  /* 0x00000000000a7805 */ /* 0x000fe2000001ff00 */
[----:B------:R-:W5:Y:S01]  /*00a0*/  LDC.64 R30, c[0x0][0x218] ;  /* 0x00008600ff1e7b82 */ /* 0x000f620000000a00 */
[----:B-1----:R-:W-:-:S04]  /*00b0*/  SHF.L.U32 R0, R0, 0x2, RZ ;  /* 0x0000000200007819 */ /* 0x002fc800000006ff */
[----:B------:R-:W-:Y:S02]  /*00c0*/  LOP3.LUT R0, R0, 0x1fc, RZ, 0xc0, !PT ;  /* 0x000001fc00007812 */ /* 0x000fe400078ec0ff */
[----:B---3--:R-:W-:Y:S02]  /*00d0*/  SHF.R.S32.HI R2, RZ, 0x15, R3 ;  /* 0x00000015ff027819 */ /* 0x008fe40000011403 */
[----:B------:R-:W-:Y:S02]  /*00e0*/  LEA R0, R3, R0, 0xa ;  /* 0x0000000003007211 */ /* 0x000fe400078e50ff */
[----:B------:R-:W-:Y:S02]  /*00f0*/  SGXT R3, R2, 0x1 ;  /* 0x000000010203781a */ /* 0x000fe40000000200 */
[----:B------:R-:W-:Y:S02]  /*0100*/  ISETP.GE.AND P1, PT, R0, 0xe8900, PT ;  /* 0x000e89000000780c */ /* 0x000fe40003f26270 */
[----:B------:R-:W-:-:S02]  /*0110*/  CS2R R12, SRZ ;  /* 0x00000000000c7805 */ /* 0x000fc4000001ff00 */
[----:B------:R-:W-:Y:S02]  /*0120*/  LEA.HI R3, R3, R0, RZ, 0x6 ;  /* 0x0000000003037211 */ /* 0x000fe400078f30ff */
[----:B------:R-:W-:Y:S01]  /*0130*/  CS2R R14, SRZ ;  /* 0x00000000000e7805 */ /* 0x000fe2000001ff00 */
[----:B----4-:R-:W-:Y:S01]  /*0140*/  IMAD.WIDE R32, R0, 0x4, R32 ;  /* 0x0000000400207825 */ /* 0x010fe200078e0220 */
[----:B------:R-:W-:-:S04]  /*0150*/  LOP3.LUT R3, R3, 0xffffffc0, RZ, 0xc0, !PT ;  /* 0xffffffc003037812 */ /* 0x000fc800078ec0ff */
[----:B------:R-:W-:Y:S01]  /*0160*/  IADD3 R2, R0, -R3, RZ ;  /* 0x8000000300027210 */ /* 0x000fe20007ffe0ff */
[----:B------:R-:W3:Y:S04]  /*0170*/  @!P1 LDG.E.128 R4, desc[UR4][R32.64] ;  /* 0x0000000420049981 */ /* 0x000ee8000c1e1d00 */
[----:B--2---:R-:W-:-:S04]  /*0180*/  IMAD.WIDE R28, R2, 0x4, R28 ;  /* 0x00000004021c7825 */ /* 0x004fc800078e021c */
[----:B-----5:R-:W-:Y:S01]  /*0190*/  IMAD.WIDE R30, R2, 0x4, R30 ;  /* 0x00000004021e7825 */ /* 0x020fe200078e021e */
[----:B------:R-:W2:Y:S04]  /*01a0*/  @!P1 LDG.E.EL.128 R12, desc[UR4][R28.64] ;  /* 0x000000041c0c9981 */ /* 0x000ea8000c2e1d00 */
[----:B------:R-:W3:Y:S01]  /*01b0*/  @!P1 LDG.E.EL.128 R8, desc[UR4][R30.64] ;  /* 0x000000041e089981 */ /* 0x000ee2000c2e1d00 */
[----:B------:R-:W-:-:S04]  /*01c0*/  IADD3 R3, R0, 0x200, RZ ;  /* 0x0000020000037810 */ /* 0x000fc80007ffe0ff */
[----:B------:R-:W-:Y:S02]  /*01d0*/  ISETP.GE.AND P0, PT, R3, 0xe8900, PT ;  /* 0x000e89000300780c */ /* 0x000fe40003f06270 */
[----:B------:R-:W-:Y:S02]  /*01e0*/  CS2R R24, SRZ ;  /* 0x0000000000187805 */ /* 0x000fe4000001ff00 */
[----:B------:R-:W-:Y:S02]  /*01f0*/  CS2R R26, SRZ ;  /* 0x00000000001a7805 */ /* 0x000fe4000001ff00 */
[----:B------:R-:W-:Y:S02]  /*0200*/  CS2R R16, SRZ ;  /* 0x0000000000107805 */ /* 0x000fe4000001ff00 */
[----:B------:R-:W-:Y:S02]  /*0210*/  CS2R R18, SRZ ;  /* 0x0000000000127805 */ /* 0x000fe4000001ff00 */
[----:B------:R-:W-:-:S02]  /*0220*/  CS2R R20, SRZ ;  /* 0x0000000000147805 */ /* 0x000fc4000001ff00 */
[----:B------:R-:W-:Y:S01]  /*0230*/  CS2R R22, SRZ ;  /* 0x0000000000167805 */ /* 0x000fe2000001ff00 */
[----:B------:R-:W4:Y:S04]  /*0240*/  @!P0 LDG.E.EL.128 R24, desc[UR4][R28.64] ;  /* 0x000000041c188981 */ /* 0x000f28000c2e1d00 */
[----:B------:R-:W5:Y:S04]  /*0250*/  @!P0 LDG.E.128 R16, desc[UR4][R32.64+0x800] ;  /* 0x0008000420108981 */ /* 0x000f68000c1e1d00 */
[----:B------:R1:W5:Y:S01]  /*0260*/  @!P0 LDG.E.EL.128 R20, desc[UR4][R30.64] ;  /* 0x000000041e148981 */ /* 0x000362000c2e1d00 */
[----:B------:R-:W-:Y:S01]  /*0270*/  HFMA2.MMA R3, -RZ, RZ, 1.625, 0 ;  /* 0x3e800000ff037435 */ /* 0x000fe200000001ff */
[----:B-1----:R-:W1:Y:S02]  /*0280*/  LDC.64 R30, c[0x0][0x230] ;  /* 0x00008c00ff1e7b82 */ /* 0x002e640000000a00 */
[----:B-1----:R-:W-:-:S04]  /*0290*/  IMAD.WIDE R30, R2, 0x4, R30 ;  /* 0x00000004021e7825 */ /* 0x002fc800078e021e */
[----:B--2---:R-:W-:Y:S01]  /*02a0*/  FADD R12, R12, 0.0010000000474974513054 ;  /* 0x3a83126f0c0c7421 */ /* 0x004fe20000000000 */
[----:B---3--:R-:W-:-:S05]  /*02b0*/  FADD R5, -R9, R5 ;  /* 0x0000000509057221 */ /* 0x008fca0000000100 */
[----:B------:R-:W1:Y:S01]  /*02c0*/  MUFU.SQRT R12, R12 ;  /* 0x0000000c000c7308 */ /* 0x000e620000002000 */
[----:B------:R-:W-:Y:S01]  /*02d0*/  FADD R9, R13, 0.0010000000474974513054 ;  /* 0x3a83126f0d097421 */ /* 0x000fe20000000000 */
[----:B------:R-:W-:Y:S01]  /*02e0*/  FADD R4, -R8, R4 ;  /* 0x0000000408047221 */ /* 0x000fe20000000100 */
[----:B------:R-:W-:Y:S01]  /*02f0*/  FADD R8, R14, 0.0010000000474974513054 ;  /* 0x3a83126f0e087421 */ /* 0x000fe20000000000 */
[----:B------:R-:W-:-:S04]  /*0300*/  FADD R14, R15, 0.0010000000474974513054 ;  /* 0x3a83126f0f0e7421 */ /* 0x000fc80000000000 */
[----:B------:R-:W2:Y:S01]  /*0310*/  MUFU.SQRT R9, R9 ;  /* 0x0000000900097308 */ /* 0x000ea20000002000 */
[----:B-1----:R-:W-:-:S07]  /*0320*/  FSETP.GT.AND P5, PT, R12, 8.50705917302346158658e+37, PT ;  /* 0x7e8000000c00780b */ /* 0x002fce0003fa4000 */
[----:B------:R-:W1:Y:S01]  /*0330*/  MUFU.SQRT R8, R8 ;  /* 0x0000000800087308 */ /* 0x000e620000002000 */
[----:B------:R-:W-:Y:S01]  /*0340*/  FSETP.GEU.AND P2, PT, R12, 1.175494350822287508e-38, PT ;  /* 0x008000000c00780b */ /* 0x000fe20003f4e000 */
[----:B----4-:R-:W-:-:S06]  /*0350*/  FADD R24, R24, 0.0010000000474974513054 ;  /* 0x3a83126f18187421 */ /* 0x010fcc0000000000 */
[----:B------:R-:W3:Y:S01]  /*0360*/  MUFU.SQRT R14, R14 ;  /* 0x0000000e000e7308 */ /* 0x000ee20000002000 */
[C---:B--2---:R-:W-:Y:S01]  /*0370*/  FSETP.GT.AND P3, PT, R9.reuse, 8.50705917302346158658e+37, PT ;  /* 0x7e8000000900780b */ /* 0x044fe20003f64000 */
[----:B------:R-:W-:Y:S01]  /*0380*/  FADD R10, -R10, R6 ;  /* 0x000000060a0a7221 */ /* 0x000fe20000000100 */
[----:B------:R-:W-:Y:S01]  /*0390*/  FSETP.GEU.AND P4, PT, R9, 1.175494350822287508e-38, PT ;  /* 0x008000000900780b */ /* 0x000fe20003f8e000 */
[----:B------:R-:W-:Y:S01]  /*03a0*/  @P5 FMUL R12, R12, 0.25 ;  /* 0x3e8000000c0c5820 */ /* 0x000fe20000400000 */
[----:B------:R-:W-:-:S03]  /*03b0*/  FSEL R6, R3, 1, P5 ;  /* 0x3f80000003067808 */ /* 0x000fc60002800000 */
[----:B------:R-:W2:Y:S01]  /*03c0*/  MUFU.SQRT R15, R24 ;  /* 0x00000018000f7308 */ /* 0x000ea20000002000 */
[----:B------:R-:W-:Y:S01]  /*03d0*/  FADD R13, R25, 0.0010000000474974513054 ;  /* 0x3a83126f190d7421 */ /* 0x000fe20000000000 */
[----:B------:R-:W-:Y:S01]  /*03e0*/  FADD R26, R26, 0.0010000000474974513054 ;  /* 0x3a83126f1a1a7421 */ /* 0x000fe20000000000 */
[----:B------:R-:W-:Y:S01]  /*03f0*/  @!P2 FMUL R12, R12, 16777216 ;  /* 0x4b8000000c0ca820 */ /* 0x000fe20000400000 */
[----:B------:R-:W-:Y:S01]  /*0400*/  @!P2 FMUL R6, R6, 16777216 ;  /* 0x4b8000000606a820 */ /* 0x000fe20000400000 */
[----:B-1----:R-:W-:Y:S01]  /*0410*/  FSETP.GT.AND P6, PT, R8, 8.50705917302346158658e+37, PT ;  /* 0x7e8000000800780b */ /* 0x002fe20003fc4000 */
[----:B-----5:R-:W-:Y:S01]  /*0420*/  FADD R16, -R20, R16 ;  /* 0x0000001014107221 */ /* 0x020fe20000000100 */
[----:B---3--:R-:W-:Y:S01]  /*0430*/  FSETP.GT.AND P2, PT, R14, 8.50705917302346158658e+37, PT ;  /* 0x7e8000000e00780b */ /* 0x008fe20003f44000 */
[----:B------:R-:W1:Y:S01]  /*0440*/  MUFU.SQRT R13, R13 ;  /* 0x0000000d000d7308 */ /* 0x000e620000002000 */
[----:B------:R-:W-:Y:S01]  /*0450*/  FSEL R20, R3, 1, P3 ;  /* 0x3f80000003147808 */ /* 0x000fe20001800000 */
[----:B------:R-:W-:Y:S01]  /*0460*/  @P3 FMUL R9, R9, 0.25 ;  /* 0x3e80000009093820 */ /* 0x000fe20000400000 */
[----:B------:R-:W-:-:S02]  /*0470*/  FSETP.GEU.AND P5, PT, R8, 1.175494350822287508e-38, PT ;  /* 0x008000000800780b */ /* 0x000fc40003fae000 */
[----:B------:R-:W-:-:S03]  /*0480*/  FSETP.GEU.AND P3, PT, R14, 1.175494350822287508e-38, PT ;  /* 0x008000000e00780b */ /* 0x000fc60003f6e000 */
[----:B------:R-:W3:Y:S01]  /*0490*/  MUFU.SQRT R25, R26 ;  /* 0x0000001a00197308 */ /* 0x000ee20000002000 */
[----:B------:R-:W-:Y:S01]  /*04a0*/  @!P4 FMUL R9, R9, 16777216 ;  /* 0x4b8000000909c820 */ /* 0x000fe20000400000 */
[----:B------:R-:W-:Y:S01]  /*04b0*/  @!P4 FMUL R20, R20, 16777216 ;  /* 0x4b8000001414c820 */ /* 0x000fe20000400000 */
[----:B--2---:R-:W-:Y:S01]  /*04c0*/  FSETP.GT.AND P4, PT, R15, 8.50705917302346158658e+37, PT ;  /* 0x7e8000000f00780b */ /* 0x004fe20003f84000 */
[----:B------:R-:W-:Y:S01]  /*04d0*/  FADD R11, -R11, R7 ;  /* 0x000000070b0b7221 */ /* 0x000fe20000000100 */
[C---:B------:R-:W-:Y:S01]  /*04e0*/  FSEL R24, R3.reuse, 1, P6 ;  /* 0x3f80000003187808 */ /* 0x040fe20003000000 */
[----:B------:R-:W-:Y:S02]  /*04f0*/  @P6 FMUL R8, R8, 0.25 ;  /* 0x3e80000008086820 */ /* 0x000fe40000400000 */
[----:B------:R2:W4:Y:S01]  /*0500*/  MUFU.RCP R7, R12 ;  /* 0x0000000c00077308 */ /* 0x0005220000001000 */
[----:B------:R-:W-:Y:S01]  /*0510*/  @P2 FMUL R14, R14, 0.25 ;  /* 0x3e8000000e0e2820 */ /* 0x000fe20000400000 */
[----:B------:R-:W-:Y:S01]  /*0520*/  @!P5 FMUL R8, R8, 16777216 ;  /* 0x4b8000000808d820 */ /* 0x000fe20000400000 */
[----:B------:R-:W-:Y:S01]  /*0530*/  @!P5 FMUL R24, R24, 16777216 ;  /* 0x4b8000001818d820 */ /* 0x000fe20000400000 */
[----:B--2---:R-:W-:Y:S01]  /*0540*/  FSEL R12, R3, 1, P2 ;  /* 0x3f800000030c7808 */ /* 0x004fe20001000000 */
[----:B------:R-:W-:Y:S01]  /*0550*/  @!P3 FMUL R14, R14, 16777216 ;  /* 0x4b8000000e0eb820 */ /* 0x000fe20000400000 */
[----:B-1----:R-:W-:-:S03]  /*0560*/  FSETP.GT.AND P5, PT, R13, 8.50705917302346158658e+37, PT ;  /* 0x7e8000000d00780b */ /* 0x002fc60003fa4000 */
[----:B------:R-:W-:Y:S01]  /*0570*/  @!P3 FMUL R12, R12, 16777216 ;  /* 0x4b8000000c0cb820 */ /* 0x000fe20000400000 */
[----:B---3--:R-:W-:Y:S01]  /*0580*/  FSETP.GT.AND P3, PT, R25, 8.50705917302346158658e+37, PT ;  /* 0x7e8000001900780b */ /* 0x008fe20003f64000 */
[----:B------:R-:W-:Y:S01]  /*0590*/  FADD R17, -R21, R17 ;  /* 0x0000001115117221 */ /* 0x000fe20000000100 */
[C---:B------:R-:W-:Y:S01]  /*05a0*/  FSETP.GEU.AND P6, PT, R15.reuse, 1.175494350822287508e-38, PT ;  /* 0x008000000f00780b */ /* 0x040fe20003fce000 */
[----:B------:R-:W-:Y:S01]  /*05b0*/  @P4 FMUL R15, R15, 0.25 ;  /* 0x3e8000000f0f4820 */ /* 0x000fe20000400000 */
[----:B------:R-:W-:Y:S01]  /*05c0*/  FSEL R21, R3, 1, P4 ;  /* 0x3f80000003157808 */ /* 0x000fe20002000000 */
[----:B------:R-:W1:Y:S01]  /*05d0*/  MUFU.RCP R29, R14 ;  /* 0x0000000e001d7308 */ /* 0x000e620000001000 */
[----:B------:R-:W-:Y:S02]  /*05e0*/  FSETP.GEU.AND P2, PT, R13, 1.175494350822287508e-38, PT ;  /* 0x008000000d00780b */ /* 0x000fe40003f4e000 */
[----:B------:R-:W-:Y:S01]  /*05f0*/  FSETP.GEU.AND P4, PT, R25, 1.175494350822287508e-38, PT ;  /* 0x008000001900780b */ /* 0x000fe20003f8e000 */
[----:B------:R-:W-:-:S04]  /*0600*/  FADD R23, -R23, R19 ;  /* 0x0000001317177221 */ /* 0x000fc80000000100 */
[----:B------:R-:W2:Y:S01]  /*0610*/  MUFU.RCP R33, R8 ;  /* 0x0000000800217308 */ /* 0x000ea20000001000 */
[----:B----4-:R-:W-:Y:S01]  /*0620*/  FMUL R19, R7, R6 ;  /* 0x0000000607137220 */ /* 0x010fe20000400000 */
[----:B------:R-:W-:Y:S01]  /*0630*/  @P5 FMUL R13, R13, 0.25 ;  /* 0x3e8000000d0d5820 */ /* 0x000fe20000400000 */
[----:B------:R-:W3:Y:S01]  /*0640*/  LDC.64 R6, c[0x0][0x228] ;  /* 0x00008a00ff067b82 */ /* 0x000ee20000000a00 */
[----:B------:R-:W-:-:S04]  /*0650*/  @P3 FMUL R25, R25, 0.25 ;  /* 0x3e80000019193820 */ /* 0x000fc80000400000 */
[----:B------:R-:W4:Y:S01]  /*0660*/  MUFU.RCP R9, R9 ;  /* 0x0000000900097308 */ /* 0x000f220000001000 */
[----:B------:R-:W-:Y:S01]  /*0670*/  @!P6 FMUL R15, R15, 16777216 ;  /* 0x4b8000000f0fe820 */ /* 0x000fe20000400000 */
[----:B------:R-:W-:Y:S01]  /*0680*/  @!P2 FMUL R13, R13, 16777216 ;  /* 0x4b8000000d0da820 */ /* 0x000fe20000400000 */
[----:B------:R-:W-:Y:S01]  /*0690*/  @!P4 FMUL R25, R25, 16777216 ;  /* 0x4b8000001919c820 */ /* 0x000fe20000400000 */
[----:B-1----:R-:W-:Y:S01]  /*06a0*/  FMUL R12, R29, R12 ;  /* 0x0000000c1d0c7220 */ /* 0x002fe20000400000 */
[----:B--2---:R-:W-:-:S03]  /*06b0*/  FMUL R33, R33, R24 ;  /* 0x0000001821217220 */ /* 0x004fc60000400000 */
[----:B------:R1:W2:Y:S08]  /*06c0*/  MUFU.RCP R8, R15 ;  /* 0x0000000f00087308 */ /* 0x0002b00000001000 */
[----:B------:R-:W5:Y:S01]  /*06d0*/  MUFU.RCP R26, R13 ;  /* 0x0000000d001a7308 */ /* 0x000f620000001000 */
[----:B----4-:R-:W-:Y:S01]  /*06e0*/  FMUL R24, R9, R20 ;  /* 0x0000001409187220 */ /* 0x010fe20000400000 */
[----:B-1----:R-:W-:-:S06]  /*06f0*/  FMUL R15, R33, R10 ;  /* 0x0000000a210f7220 */ /* 0x002fcc0000400000 */
[----:B------:R2:W1:Y:S01]  /*0700*/  MUFU.RCP R29, R25 ;  /* 0x00000019001d7308 */ /* 0x0004620000001000 */
[C---:B------:R-:W-:Y:S02]  /*0710*/  FSEL R9, R3.reuse, 1, P5 ;  /* 0x3f80000003097808 */ /* 0x040fe40002800000 */
[----:B------:R-:W-:Y:S01]  /*0720*/  FSEL R10, R3, 1, P3 ;  /* 0x3f800000030a7808 */ /* 0x000fe20001800000 */
[----:B------:R-:W-:Y:S02]  /*0730*/  @!P6 FMUL R21, R21, 16777216 ;  /* 0x4b8000001515e820 */ /* 0x000fe40000400000 */
[----:B------:R-:W-:Y:S02]  /*0740*/  @!P2 FMUL R9, R9, 16777216 ;  /* 0x4b8000000909a820 */ /* 0x000fe40000400000 */
[----:B------:R-:W-:Y:S01]  /*0750*/  @!P4 FMUL R10, R10, 16777216 ;  /* 0x4b8000000a0ac820 */ /* 0x000fe20000400000 */
[----:B------:R-:W-:Y:S01]  /*0760*/  FMUL R12, R12, R11 ;  /* 0x0000000b0c0c7220 */ /* 0x000fe20000400000 */
[----:B------:R-:W-:Y:S01]  /*0770*/  FMUL R24, R24, R5 ;  /* 0x0000000518187220 */ /* 0x000fe20000400000 */
[----:B------:R-:W-:Y:S01]  /*0780*/  FMUL R19, R19, R4 ;  /* 0x0000000413137220 */ /* 0x000fe20000400000 */
[----:B--2---:R-:W-:Y:S01]  /*0790*/  FMUL R25, R8, R21 ;  /* 0x0000001508197220 */ /* 0x004fe20000400000 */
[----:B-----5:R-:W-:Y:S01]  /*07a0*/  FMUL R26, R26, R9 ;  /* 0x000000091a1a7220 */ /* 0x020fe20000400000 */
[----:B---3--:R-:W-:-:S04]  /*07b0*/  IMAD.WIDE R32, R2, 0x4, R6 ;  /* 0x0000000402207825 */ /* 0x008fc800078e0206 */
[----:B-1----:R-:W-:Y:S01]  /*07c0*/  FMUL R29, R29, R10 ;  /* 0x0000000a1d1d7220 */ /* 0x002fe20000400000 */
[----:B------:R-:W-:Y:S02]  /*07d0*/  CS2R R8, SRZ ;  /* 0x0000000000087805 */ /* 0x000fe4000001ff00 */
[----:B------:R-:W-:Y:S02]  /*07e0*/  CS2R R10, SRZ ;  /* 0x00000000000a7805 */ /* 0x000fe4000001ff00 */
[----:B------:R-:W-:Y:S02]  /*07f0*/  CS2R R4, SRZ ;  /* 0x0000000000047805 */ /* 0x000fe4000001ff00 */
[----:B------:R-:W-:Y:S02]  /*0800*/  CS2R R6, SRZ ;  /* 0x0000000000067805 */ /* 0x000fe4000001ff00 */
[----:B------:R-:W2:Y:S04]  /*0810*/  @!P1 LDG.E.EL.128 R8, desc[UR4][R32.64] ;  /* 0x0000000420089981 */ /* 0x000ea8000c2e1d00 */
[----:B------:R-:W2:Y:S01]  /*0820*/  @!P1 LDG.E.EL.128 R4, desc[UR4][R30.64] ;  /* 0x000000041e049981 */ /* 0x000ea2000c2e1d00 */
[----:B------:R-:W-:-:S04]  /*0830*/  FADD R27, R27, 0.0010000000474974513054 ;  /* 0x3a83126f1b1b7421 */ /* 0x000fc80000000000 */
[----:B------:R-:W1:Y:S02]  /*0840*/  MUFU.SQRT R20, R27 ;  /* 0x0000001b00147308 */ /* 0x000e640000002000 */
[C---:B-1----:R-:W-:Y:S02]  /*0850*/  FSETP.GT.AND P2, PT, R20.reuse, 8.50705917302346158658e+37, PT ;  /* 0x7e8000001400780b */ /* 0x042fe40003f44000 */
[----:B------:R-:W-:-:S11]  /*0860*/  FSETP.GEU.AND P3, PT, R20, 1.175494350822287508e-38, PT ;  /* 0x008000001400780b */ /* 0x000fd60003f6e000 */
[----:B------:R-:W-:-:S04]  /*0870*/  @P2 FMUL R20, R20, 0.25 ;  /* 0x3e80000014142820 */ /* 0x000fc80000400000 */
[----:B------:R-:W-:-:S06]  /*0880*/  @!P3 FMUL R20, R20, 16777216 ;  /* 0x4b8000001414b820 */ /* 0x000fcc0000400000 */
[----:B------:R-:W1:Y:S01]  /*0890*/  MUFU.RCP R20, R20 ;  /* 0x0000001400147308 */ /* 0x000e620000001000 */
[----:B------:R-:W-:-:S05]  /*08a0*/  FSEL R3, R3, 1, P2 ;  /* 0x3f80000003037808 */ /* 0x000fca0001000000 */
[----:B------:R-:W-:Y:S01]  /*08b0*/  @!P3 FMUL R3, R3, 16777216 ;  /* 0x4b8000000303b820 */ /* 0x000fe20000400000 */
[----:B------:R-:W-:-:S03]  /*08c0*/  FADD R18, -R22, R18 ;  /* 0x0000001216127221 */ /* 0x000fc60000000100 */
[----:B-1----:R-:W-:Y:S01]  /*08d0*/  FMUL R2, R20, R3 ;  /* 0x0000000314027220 */ /* 0x002fe20000400000 */
[----:B------:R-:W-:-:S03]  /*08e0*/  CS2R R20, SRZ ;  /* 0x0000000000147805 */ /* 0x000fc6000001ff00 */
[----:B------:R-:W-:Y:S01]  /*08f0*/  FMUL R2, R2, R23 ;  /* 0x0000001702027220 */ /* 0x000fe20000400000 */
[----:B------:R-:W-:-:S06]  /*0900*/  CS2R R22, SRZ ;  /* 0x0000000000167805 */ /* 0x000fcc000001ff00 */
[----:B------:R-:W3:Y:S01]  /*0910*/  @!P0 LDG.E.EL.128 R20, desc[UR4][R30.64] ;  /* 0x000000041e148981 */ /* 0x000ee2000c2e1d00 */
[----:B--2---:R-:W-:Y:S01]  /*0920*/  FFMA R6, R15, R10, R6 ;  /* 0x0000000a0f067223 */ /* 0x004fe20000000006 */
[----:B------:R-:W-:Y:S01]  /*0930*/  FFMA R7, R12, R11, R7 ;  /* 0x0000000b0c077223 */ /* 0x000fe20000000007 */
[----:B------:R-:W-:Y:S02]  /*0940*/  CS2R R12, SRZ ;  /* 0x00000000000c7805 */ /* 0x000fe4000001ff00 */
[----:B------:R-:W-:Y:S01]  /*0950*/  CS2R R14, SRZ ;  /* 0x00000000000e7805 */ /* 0x000fe2000001ff00 */
[----:B------:R-:W1:Y:S05]  /*0960*/  LDC.64 R10, c[0x0][0x238] ;  /* 0x00008e00ff0a7b82 */ /* 0x000e6a0000000a00 */
[----:B------:R-:W3:Y:S01]  /*0970*/  @!P0 LDG.E.EL.128 R12, desc[UR4][R32.64] ;  /* 0x00000004200c8981 */ /* 0x000ee2000c2e1d00 */
[----:B------:R-:W-:Y:S01]  /*0980*/  FFMA R5, R24, R9, R5 ;  /* 0x0000000918057223 */ /* 0x000fe20000000005 */
[----:B------:R-:W-:Y:S01]  /*0990*/  FFMA R4, R19, R8, R4 ;  /* 0x0000000813047223 */ /* 0x000fe20000000004 */
[----:B------:R-:W-:Y:S01]  /*09a0*/  FSETP.GEU.AND P2, PT, R7, RZ, PT ;  /* 0x000000ff0700720b */ /* 0x000fe20003f4e000 */
[----:B------:R-:W-:Y:S01]  /*09b0*/  FMUL R29, R29, R18 ;  /* 0x000000121d1d7220 */ /* 0x000fe20000400000 */
[----:B------:R-:W-:Y:S01]  /*09c0*/  FSETP.GEU.AND P3, PT, R6, RZ, PT ;  /* 0x000000ff0600720b */ /* 0x000fe20003f6e000 */
[----:B------:R-:W-:Y:S01]  /*09d0*/  FMUL R26, R26, R17 ;  /* 0x000000111a1a7220 */ /* 0x000fe20000400000 */
[----:B------:R-:W-:Y:S01]  /*09e0*/  FSETP.GEU.AND P4, PT, R5, RZ, PT ;  /* 0x000000ff0500720b */ /* 0x000fe20003f8e000 */
[----:B------:R-:W-:Y:S01]  /*09f0*/  FMUL R25, R25, R16 ;  /* 0x0000001019197220 */ /* 0x000fe20000400000 */
[----:B------:R-:W-:-:S02]  /*0a00*/  FSETP.GEU.AND P5, PT, R4, RZ, PT ;  /* 0x000000ff0400720b */ /* 0x000fc40003fae000 */
[----:B------:R-:W-:Y:S02]  /*0a10*/  SEL R7, R7, RZ, P2 ;  /* 0x000000ff07077207 */ /* 0x000fe40001000000 */
[----:B------:R-:W-:Y:S02]  /*0a20*/  SEL R6, R6, RZ, P3 ;  /* 0x000000ff06067207 */ /* 0x000fe40001800000 */
[----:B------:R-:W-:Y:S02]  /*0a30*/  SEL R5, R5, RZ, P4 ;  /* 0x000000ff05057207 */ /* 0x000fe40002000000 */
[----:B------:R-:W-:Y:S01]  /*0a40*/  SEL R4, R4, RZ, P5 ;  /* 0x000000ff04047207 */ /* 0x000fe20002800000 */
[----:B-1----:R-:W-:-:S05]  /*0a50*/  IMAD.WIDE R10, R0, 0x4, R10 ;  /* 0x00000004000a7825 */ /* 0x002fca00078e020a */
[----:B------:R1:W-:Y:S01]  /*0a60*/  @!P1 STG.E.128 desc[UR4][R10.64], R4 ;  /* 0x000000040a009986 */ /* 0x0003e2000c101d04 */
[----:B---3--:R-:W-:Y:S01]  /*0a70*/  FFMA R2, R2, R15, R23 ;  /* 0x0000000f02027223 */ /* 0x008fe20000000017 */
[----:B------:R-:W-:Y:S01]  /*0a80*/  FFMA R14, R29, R14, R22 ;  /* 0x0000000e1d0e7223 */ /* 0x000fe20000000016 */
[----:B------:R-:W-:Y:S01]  /*0a90*/  FFMA R13, R26, R13, R21 ;  /* 0x0000000d1a0d7223 */ /* 0x000fe20000000015 */
[----:B------:R-:W-:Y:S02]  /*0aa0*/  FFMA R12, R25, R12, R20 ;  /* 0x0000000c190c7223 */ /* 0x000fe40000000014 */
[----:B------:R-:W-:Y:S02]  /*0ab0*/  FSETP.GEU.AND P1, PT, R2, RZ, PT ;  /* 0x000000ff0200720b */ /* 0x000fe40003f2e000 */
[----:B------:R-:W-:Y:S02]  /*0ac0*/  FSETP.GEU.AND P2, PT, R14, RZ, PT ;  /* 0x000000ff0e00720b */ /* 0x000fe40003f4e000 */
[----:B------:R-:W-:-:S02]  /*0ad0*/  FSETP.GEU.AND P3, PT, R13, RZ, PT ;  /* 0x000000ff0d00720b */ /* 0x000fc40003f6e000 */
[----:B------:R-:W-:Y:S02]  /*0ae0*/  FSETP.GEU.AND P4, PT, R12, RZ, PT ;  /* 0x000000ff0c00720b */ /* 0x000fe40003f8e000 */
[----:B------:R-:W-:Y:S02]  /*0af0*/  SEL R15, R2, RZ, P1 ;  /* 0x000000ff020f7207 */ /* 0x000fe40000800000 */
[----:B------:R-:W-:Y:S02]  /*0b00*/  SEL R14, R14, RZ, P2 ;  /* 0x000000ff0e0e7207 */ /* 0x000fe40001000000 */
[----:B------:R-:W-:Y:S02]  /*0b10*/  SEL R13, R13, RZ, P3 ;  /* 0x000000ff0d0d7207 */ /* 0x000fe40001800000 */
[----:B------:R-:W-:Y:S01]  /*0b20*/  SEL R12, R12, RZ, P4 ;  /* 0x000000ff0c0c7207 */ /* 0x000fe20002000000 */
[----:B-1----:R-:W-:Y:S06]  /*0b30*/  @P0 EXIT ;  /* 0x000000000000094d */ /* 0x002fec0003800000 */
[----:B------:R-:W-:Y:S01]  /*0b40*/  STG.E.128 desc[UR4][R10.64+0x800], R12 ;  /* 0x0008000c0a007986 */ /* 0x000fe2000c101d04 */
[----:B------:R-:W-:Y:S05]  /*0b50*/  EXIT ;  /* 0x000000000000794d */ /* 0x000fea0003800000 */
.L_x_0:
[----:B------:R-:W-:-:S00]  /*0b60*/  BRA `(.L_x_0) ;  /* 0xfffffffc00fc7947 */ /* 0x000fc0000383ffff */
[----:B------:R-:W-:-:S00]  /*0b70*/  NOP ;  /* 0x0000000000007918 */ /* 0x000fc00000000000 */
        /* <DEDUP_REMOVED lines=8> */
.L_x_1:


//--------------------- .nv.global.init           --------------------------
	.section	.nv.global.init,"aw",@progbits
.nv.global.init:
	.type		_$_str,@object
	.size		_$_str,(_$_str_$_2 - _$_str)
_$_str:
        /*0000*/ 	.byte	0x5f, 0x5f, 0x43, 0x55, 0x44, 0x41, 0x5f, 0x46, 0x54, 0x5a, 0x00
	.type		_$_str_$_2,@object
	.size		_$_str_$_2,(.L_1 - _$_str_$_2)
_$_str_$_2:
        /*000b*/ 	.byte	0x5f, 0x5f, 0x43, 0x55, 0x44, 0x41, 0x5f, 0x50, 0x52, 0x45, 0x43, 0x5f, 0x53, 0x51, 0x52, 0x54
        /*001b*/ 	.byte	0x00
.L_1:


//--------------------- .nv.constant0.triton_poi_fused__native_batch_norm_legit_no_training_relu_26 --------------------------
	.section	.nv.constant0.triton_poi_fused__native_batch_norm_legit_no_training_relu_26,"a",@progbits
	.sectionflags	@""
	.align	4
.nv.constant0.triton_poi_fused__native_batch_norm_legit_no_training_relu_26:
	.zero		580
